//
// Generated by NVIDIA NVVM Compiler
//
// Compiler Build ID: CL-36424714
// Cuda compilation tools, release 13.0, V13.0.88
// Based on NVVM 20.0.0
//

.version 9.0
.target sm_100
.address_size 64

	// .globl	_Z11clock_blockPll

.visible .entry _Z11clock_blockPll(
	.param .u64 .ptr .align 1 _Z11clock_blockPll_param_0,
	.param .u64 _Z11clock_blockPll_param_1
)
{
	.reg .pred 	%p<5>;
	.reg .b32 	%r<7>;
	.reg .b64 	%rd<21>;

	ld.param.u64 	%rd7, [_Z11clock_blockPll_param_0];
	ld.param.u64 	%rd19, [_Z11clock_blockPll_param_1];
	// begin inline asm
	mov.u64 	%rd9, %clock64;
	// end inline asm
	mov.b64 	%rd11, 0;
	mov.u64 	%rd20, %rd11;
	mov.b32 	%r1, 0;
	mov.u32 	%r6, %r1;
	mov.u32 	%r6, %r1;
	mov.u32 	%r2, %r6;
	setp.gt.s32 	%p1, %r2, 9999999;
	@%p1 bra 	$L__BB0_5;
$L__BB0_1:
	mov.u64 	%rd13, %rd20;
	setp.ge.s64 	%p2, %rd13, %rd19;
	@%p2 bra 	$L__BB0_4;
	mov.u64 	%rd18, %rd19;
$L__BB0_3:
	add.s64 	%rd19, %rd18, -1;
	mov.u64 	%rd20, %rd18;
	mov.u64 	%rd14, %rd20;
	setp.lt.s64 	%p3, %rd14, %rd19;
	mov.u64 	%rd18, %rd19;
	@%p3 bra 	$L__BB0_3;
$L__BB0_4:
	mov.u32 	%r3, %r6;
	add.s32 	%r4, %r3, 1;
	mov.u32 	%r6, %r4;
	mov.u32 	%r5, %r6;
	setp.lt.s32 	%p4, %r5, 10000000;
	@%p4 bra 	$L__BB0_1;
$L__BB0_5:
	cvta.to.global.u64 	%rd15, %rd7;
	mov.u64 	%rd16, %rd20;
	st.global.u64 	[%rd15], %rd16;
	ret;

}


// ===== COMPILED SASS (sm_100) =====

	.target	sm_100

	.elftype	@"ET_EXEC"


//--------------------- .note.nv.tkinfo           --------------------------
	.section	.note.nv.tkinfo,"",@"SHT_NOTE"
	.sectionflags	@"SHF_NOTE_NV_TKINFO"
	.tkinfo
        /*0018*/ 	.word	0x00000002
        /*0030*/ 	.string	""
        /*0030*/ 	.string	"ptxas"
        /*0030*/ 	.string	"Cuda compilation tools, release 13.0, V13.0.88"
        /*0030*/ 	.string	"Build cuda_13.0.r13.0/compiler.36424714_0"
        /*0030*/ 	.string	"-arch sm_100 -m 64 "



//--------------------- .note.nv.cuinfo           --------------------------
	.section	.note.nv.cuinfo,"",@"SHT_NOTE"
	.sectionflags	@"SHF_NOTE_NV_CUINFO"
        /*0018*/ 	.short	0x0002
        /*001a*/ 	.short	0x0064
        /*001c*/ 	.short	0x0082
	.zero		2


//--------------------- .nv.info                  --------------------------
	.section	.nv.info,"",@"SHT_CUDA_INFO"
	.align	4


	//----- nvinfo : EIATTR_REGCOUNT
	.align		4
        /*0000*/ 	.byte	0x04, 0x2f
        /*0002*/ 	.short	(.L_1 - .L_0)
	.align		4
.L_0:
        /*0004*/ 	.word	index@(_Z11clock_blockPll)
        /*0008*/ 	.word	0x00000008


	//----- nvinfo : EIATTR_FRAME_SIZE
	.align		4
.L_1:
        /*000c*/ 	.byte	0x04, 0x11
        /*000e*/ 	.short	(.L_3 - .L_2)
	.align		4
.L_2:
        /*0010*/ 	.word	index@(_Z11clock_blockPll)
        /*0014*/ 	.word	0x00000000


	//----- nvinfo : EIATTR_MIN_STACK_SIZE
	.align		4
.L_3:
        /*0018*/ 	.byte	0x04, 0x12
        /*001a*/ 	.short	(.L_5 - .L_4)
	.align		4
.L_4:
        /*001c*/ 	.word	index@(_Z11clock_blockPll)
        /*0020*/ 	.word	0x00000000
.L_5:


//--------------------- .nv.compat                --------------------------
	.section	.nv.compat,"",@"SHT_CUDA_COMPAT_INFO"
	.align	4
        /*0000*/ 	.byte	0x02, 0x09, 0x00, 0x00, 0x02, 0x02, 0x01, 0x00, 0x02, 0x05, 0x05, 0x00, 0x03, 0x07, 0x01, 0x01
        /*0010*/ 	.byte	0x02, 0x03, 0x00, 0x00, 0x02, 0x06, 0x01, 0x00, 0x04, 0x0b, 0x08, 0x00, 0x09, 0x00, 0x00, 0x00
        /*0020*/ 	.byte	0x00, 0x00, 0x00, 0x00


//--------------------- .nv.info._Z11clock_blockPll --------------------------
	.section	.nv.info._Z11clock_blockPll,"",@"SHT_CUDA_INFO"
	.sectionflags	@""
	.align	4


	//----- nvinfo : EIATTR_CUDA_API_VERSION
	.align		4
        /*0000*/ 	.byte	0x04, 0x37
        /*0002*/ 	.short	(.L_7 - .L_6)
.L_6:
        /*0004*/ 	.word	0x00000082


	//----- nvinfo : EIATTR_KPARAM_INFO
	.align		4
.L_7:
        /*0008*/ 	.byte	0x04, 0x17
        /*000a*/ 	.short	(.L_9 - .L_8)
.L_8:
        /*000c*/ 	.word	0x00000000
        /*0010*/ 	.short	0x0001
        /*0012*/ 	.short	0x0008
        /*0014*/ 	.byte	0x00, 0xf0, 0x21, 0x00


	//----- nvinfo : EIATTR_KPARAM_INFO
	.align		4
.L_9:
        /*0018*/ 	.byte	0x04, 0x17
        /*001a*/ 	.short	(.L_11 - .L_10)
.L_10:
        /*001c*/ 	.word	0x00000000
        /*0020*/ 	.short	0x0000
        /*0022*/ 	.short	0x0000
        /*0024*/ 	.byte	0x00, 0xf5, 0x21, 0x00


	//----- nvinfo : EIATTR_SPARSE_MMA_MASK
	.align		4
.L_11:
        /*0028*/ 	.byte	0x03, 0x50
        /*002a*/ 	.short	0x0000


	//----- nvinfo : EIATTR_MAXREG_COUNT
	.align		4
        /*002c*/ 	.byte	0x03, 0x1b
        /*002e*/ 	.short	0x00ff


	//----- nvinfo : EIATTR_MERCURY_ISA_VERSION
	.align		4
        /*0030*/ 	.byte	0x03, 0x5f
        /*0032*/ 	.short	0x0101


	//----- nvinfo : EIATTR_VRC_CTA_INIT_COUNT
	.align		4
        /*0034*/ 	.byte	0x02, 0x4a
	.zero		1
	.zero		1


	//----- nvinfo : EIATTR_EXIT_INSTR_OFFSETS
	.align		4
        /*0038*/ 	.byte	0x04, 0x1c
        /*003a*/ 	.short	(.L_13 - .L_12)


	//   ....[0]....
.L_12:
        /*003c*/ 	.word	0x000001d0


	//----- nvinfo : EIATTR_CBANK_PARAM_SIZE
	.align		4
.L_13:
        /*0040*/ 	.byte	0x03, 0x19
        /*0042*/ 	.short	0x0010


	//----- nvinfo : EIATTR_PARAM_CBANK
	.align		4
        /*0044*/ 	.byte	0x04, 0x0a
        /*0046*/ 	.short	(.L_15 - .L_14)
	.align		4
.L_14:
        /*0048*/ 	.word	index@(.nv.constant0._Z11clock_blockPll)
        /*004c*/ 	.short	0x0380
        /*004e*/ 	.short	0x0010


	//----- nvinfo : EIATTR_SW_WAR
	.align		4
.L_15:
        /*0050*/ 	.byte	0x04, 0x36
        /*0052*/ 	.short	(.L_17 - .L_16)
.L_16:
        /*0054*/ 	.word	0x00000008
.L_17:


//--------------------- .nv.callgraph             --------------------------
	.section	.nv.callgraph,"",@"SHT_CUDA_CALLGRAPH"
	.align	4
	.sectionentsize	8
	.align		4
        /*0000*/ 	.word	0x00000000
	.align		4
        /*0004*/ 	.word	0xffffffff
	.align		4
        /*0008*/ 	.word	0x00000000
	.align		4
        /*000c*/ 	.word	0xfffffffe
	.align		4
        /*0010*/ 	.word	0x00000000
	.align		4
        /*0014*/ 	.word	0xfffffffd
	.align		4
        /*0018*/ 	.word	0x00000000
	.align		4
        /*001c*/ 	.word	0xfffffffc


//--------------------- .text._Z11clock_blockPll  --------------------------
	.section	.text._Z11clock_blockPll,"ax",@progbits
	.align	128
        .global         _Z11clock_blockPll
        .type           _Z11clock_blockPll,@function
        .size           _Z11clock_blockPll,(.L_x_4 - _Z11clock_blockPll)
        .other          _Z11clock_blockPll,@"STO_CUDA_ENTRY STV_DEFAULT"
_Z11clock_blockPll:
.text._Z11clock_blockPll:
[----:B------:R-:W-:Y:S01]  /*0000*/  LDC R1, c[0x0][0x37c] ;  /* 0x0000df00ff017b82 */ /* 0x000fe20000000800 */
[----:B------:R-:W0:Y:S01]  /*0010*/  LDCU.64 UR12, c[0x0][0x358] ;  /* 0x00006b00ff0c77ac */ /* 0x000e220008000a00 */
[----:B------:R-:W1:Y:S01]  /*0020*/  LDCU.64 UR10, c[0x0][0x388] ;  /* 0x00007100ff0a77ac */ /* 0x000e620008000a00 */
[----:B------:R-:W-:Y:S01]  /*0030*/  UMOV UR5, URZ ;  /* 0x000000ff00057c82 */ /* 0x000fe20008000000 */
[----:B------:R-:W-:Y:S01]  /*0040*/  UMOV UR6, URZ ;  /* 0x000000ff00067c82 */ /* 0x000fe20008000000 */
[----:B------:R-:W-:-:S05]  /*0050*/  UMOV UR4, URZ ;  /* 0x000000ff00047c82 */ /* 0x000fca0008000000 */
.L_x_2:
[----:B-1----:R-:W-:Y:S02]  /*0060*/  UISETP.GE.U32.AND UP0, UPT, UR5, UR10, UPT ;  /* 0x0000000a0500728c */ /* 0x002fe4000bf06070 */
[----:B------:R-:W-:Y:S02]  /*0070*/  UIADD3 UR4, UPT, UPT, UR4, 0x1, URZ ;  /* 0x0000000104047890 */ /* 0x000fe4000fffe0ff */
[----:B------:R-:W-:Y:S02]  /*0080*/  UISETP.GE.AND.EX UP0, UPT, UR6, UR11, UPT, UP0 ;  /* 0x0000000b0600728c */ /* 0x000fe4000bf06300 */
[----:B------:R-:W-:-:S07]  /*0090*/  UISETP.GE.AND UP1, UPT, UR4, 0x989680, UPT ;  /* 0x009896800400788c */ /* 0x000fce000bf26270 */
[----:B------:R-:W-:Y:S05]  /*00a0*/  BRA.U UP0, `(.L_x_0) ;  /* 0x0000000100347547 */ /* 0x000fea000b800000 */
[----:B------:R-:W-:Y:S01]  /*00b0*/  UMOV UR9, UR10 ;  /* 0x0000000a00097c82 */ /* 0x000fe20008000000 */
[----:B------:R-:W-:-:S05]  /*00c0*/  UMOV UR10, UR11 ;  /* 0x0000000b000a7c82 */ /* 0x000fca0008000000 */
.L_x_1:
[----:B------:R-:W-:Y:S02]  /*00d0*/  UIADD3 UR7, UP0, UPT, UR9, -0x1, URZ ;  /* 0xffffffff09077890 */ /* 0x000fe4000ff1e0ff */
[----:B------:R-:W-:Y:S01]  /*00e0*/  UMOV UR5, UR9 ;  /* 0x0000000900057c82 */ /* 0x000fe20008000000 */
[----:B------:R-:W-:Y:S01]  /*00f0*/  UMOV UR6, UR10 ;  /* 0x0000000a00067c82 */ /* 0x000fe20008000000 */
[----:B------:R-:W-:Y:S02]  /*0100*/  UIADD3.X UR8, UPT, UPT, UR10, -0x1, URZ, UP0, !UPT ;  /* 0xffffffff0a087890 */ /* 0x000fe400087fe4ff */
[----:B------:R-:W-:-:S03]  /*0110*/  UISETP.GE.U32.AND UP0, UPT, UR9, UR7, UPT ;  /* 0x000000070900728c */ /* 0x000fc6000bf06070 */
[----:B------:R-:W-:Y:S01]  /*0120*/  UMOV UR9, UR7 ;  /* 0x0000000700097c82 */ /* 0x000fe20008000000 */
[----:B------:R-:W-:-:S03]  /*0130*/  UISETP.GE.AND.EX UP0, UPT, UR10, UR8, UPT, UP0 ;  /* 0x000000080a00728c */ /* 0x000fc6000bf06300 */
[----:B------:R-:W-:-:S06]  /*0140*/  UMOV UR10, UR8 ;  /* 0x00000008000a7c82 */ /* 0x000fcc0008000000 */
[----:B------:R-:W-:Y:S05]  /*0150*/  BRA.U !UP0, `(.L_x_1) ;  /* 0xfffffffd08dc7547 */ /* 0x000fea000b83ffff */
[----:B------:R-:W-:Y:S01]  /*0160*/  UMOV UR10, UR7 ;  /* 0x00000007000a7c82 */ /* 0x000fe20008000000 */
[----:B------:R-:W-:-:S05]  /*0170*/  UMOV UR11, UR8 ;  /* 0x00000008000b7c82 */ /* 0x000fca0008000000 */
.L_x_0:
[----:B------:R-:W-:Y:S05]  /*0180*/  BRA.U !UP1, `(.L_x_2) ;  /* 0xfffffffd09b47547 */ /* 0x000fea000b83ffff */
[----:B------:R-:W0:Y:S01]  /*0190*/  LDC.64 R2, c[0x0][0x380] ;  /* 0x0000e000ff027b82 */ /* 0x000e220000000a00 */
[----:B------:R-:W-:Y:S02]  /*01a0*/  MOV R4, UR5 ;  /* 0x0000000500047c02 */ /* 0x000fe40008000f00 */
[----:B------:R-:W-:-:S05]  /*01b0*/  MOV R5, UR6 ;  /* 0x0000000600057c02 */ /* 0x000fca0008000f00 */
[----:B0-----:R-:W-:Y:S01]  /*01c0*/  STG.E.64 desc[UR12][R2.64], R4 ;  /* 0x0000000402007986 */ /* 0x001fe2000c101b0c */
[----:B------:R-:W-:Y:S05]  /*01d0*/  EXIT ;  /* 0x000000000000794d */ /* 0x000fea0003800000 */
.L_x_3:
[----:B------:R-:W-:-:S00]  /*01e0*/  BRA `(.L_x_3) ;  /* 0xfffffffc00fc7947 */ /* 0x000fc0000383ffff */
[----:B------:R-:W-:-:S00]  /*01f0*/  NOP ;  /* 0x0000000000007918 */ /* 0x000fc00000000000 */
        /* <DEDUP_REMOVED lines=8> */
.L_x_4:


//--------------------- .nv.shared.reserved.0     --------------------------
	.section	.nv.shared.reserved.0,"aw",@nobits
	.weak		__nv_reservedSMEM_offset_0_alias
	.size		__nv_reservedSMEM_offset_0_alias, 0, 64
	.other		__nv_reservedSMEM_offset_0_alias,@"STO_CUDA_RESERVED_SHARED STV_DEFAULT"
__nv_reservedSMEM_offset_0_alias:
	.zero		0
	.zero		64


//--------------------- .nv.constant0._Z11clock_blockPll --------------------------
	.section	.nv.constant0._Z11clock_blockPll,"a",@progbits
	.sectionflags	@""
	.align	4
.nv.constant0._Z11clock_blockPll:
	.zero		912


//--------------------- SYMBOLS --------------------------

	.type		.nv.reservedSmem.offset0,@object
	.size		.nv.reservedSmem.offset0,0x4
